//
// Generated by NVIDIA NVVM Compiler
//
// Compiler Build ID: CL-36424714
// Cuda compilation tools, release 13.0, V13.0.88
// Based on NVVM 20.0.0
//

.version 9.0
.target sm_100
.address_size 64

	// .globl	_Z26check_matrix_multiply_1t1ePfS_S_S_Pim

.visible .entry _Z26check_matrix_multiply_1t1ePfS_S_S_Pim(
	.param .u64 .ptr .align 1 _Z26check_matrix_multiply_1t1ePfS_S_S_Pim_param_0,
	.param .u64 .ptr .align 1 _Z26check_matrix_multiply_1t1ePfS_S_S_Pim_param_1,
	.param .u64 .ptr .align 1 _Z26check_matrix_multiply_1t1ePfS_S_S_Pim_param_2,
	.param .u64 .ptr .align 1 _Z26check_matrix_multiply_1t1ePfS_S_S_Pim_param_3,
	.param .u64 .ptr .align 1 _Z26check_matrix_multiply_1t1ePfS_S_S_Pim_param_4,
	.param .u64 _Z26check_matrix_multiply_1t1ePfS_S_S_Pim_param_5
)
{
	.reg .pred 	%p<7>;
	.reg .b32 	%r<36>;
	.reg .b32 	%f<33>;
	.reg .b64 	%rd<43>;

	ld.param.u64 	%rd16, [_Z26check_matrix_multiply_1t1ePfS_S_S_Pim_param_0];
	ld.param.u64 	%rd17, [_Z26check_matrix_multiply_1t1ePfS_S_S_Pim_param_1];
	ld.param.u64 	%rd13, [_Z26check_matrix_multiply_1t1ePfS_S_S_Pim_param_3];
	ld.param.u64 	%rd15, [_Z26check_matrix_multiply_1t1ePfS_S_S_Pim_param_5];
	cvta.to.global.u64 	%rd1, %rd16;
	cvta.to.global.u64 	%rd2, %rd17;
	mov.u32 	%r17, %ntid.y;
	mov.u32 	%r18, %ctaid.y;
	mov.u32 	%r19, %tid.y;
	mad.lo.s32 	%r1, %r17, %r18, %r19;
	mov.u32 	%r20, %ntid.x;
	mov.u32 	%r21, %ctaid.x;
	mov.u32 	%r22, %tid.x;
	mad.lo.s32 	%r23, %r20, %r21, %r22;
	cvt.u64.u32 	%rd3, %r1;
	cvt.s64.s32 	%rd4, %r23;
	max.u64 	%rd18, %rd3, %rd4;
	setp.ge.u64 	%p1, %rd18, %rd15;
	@%p1 bra 	$L__BB0_9;
	cvt.u32.u64 	%r25, %rd4;
	cvt.u32.u64 	%r2, %rd15;
	mul.lo.s32 	%r30, %r25, %r2;
	and.b64  	%rd42, %rd15, 3;
	setp.lt.u64 	%p2, %rd15, 4;
	mov.f32 	%f32, 0f00000000;
	mov.b32 	%r33, 0;
	@%p2 bra 	$L__BB0_4;
	and.b64  	%rd41, %rd15, -4;
	mov.f32 	%f32, 0f00000000;
	mov.b32 	%r33, 0;
	shl.b64 	%rd23, %rd15, 32;
	shr.s64 	%rd24, %rd23, 30;
	shl.b32 	%r27, %r2, 2;
	mov.u32 	%r31, %r1;
$L__BB0_3:
	mul.wide.s32 	%rd19, %r30, 4;
	add.s64 	%rd20, %rd2, %rd19;
	ld.global.f32 	%f11, [%rd20];
	mul.wide.s32 	%rd21, %r31, 4;
	add.s64 	%rd22, %rd1, %rd21;
	ld.global.f32 	%f12, [%rd22];
	fma.rn.f32 	%f13, %f11, %f12, %f32;
	ld.global.f32 	%f14, [%rd20+4];
	add.s64 	%rd25, %rd22, %rd24;
	ld.global.f32 	%f15, [%rd25];
	fma.rn.f32 	%f16, %f14, %f15, %f13;
	ld.global.f32 	%f17, [%rd20+8];
	add.s64 	%rd26, %rd25, %rd24;
	ld.global.f32 	%f18, [%rd26];
	fma.rn.f32 	%f19, %f17, %f18, %f16;
	ld.global.f32 	%f20, [%rd20+12];
	add.s64 	%rd27, %rd26, %rd24;
	ld.global.f32 	%f21, [%rd27];
	fma.rn.f32 	%f32, %f20, %f21, %f19;
	add.s32 	%r33, %r33, 4;
	add.s32 	%r31, %r31, %r27;
	add.s32 	%r30, %r30, 4;
	add.s64 	%rd41, %rd41, -4;
	setp.ne.s64 	%p3, %rd41, 0;
	@%p3 bra 	$L__BB0_3;
$L__BB0_4:
	setp.eq.s64 	%p4, %rd42, 0;
	@%p4 bra 	$L__BB0_7;
	cvt.u32.u64 	%r28, %rd4;
	mad.lo.s32 	%r35, %r28, %r2, %r33;
	mad.lo.s32 	%r34, %r33, %r2, %r1;
$L__BB0_6:
	.pragma "nounroll";
	mul.wide.s32 	%rd28, %r35, 4;
	add.s64 	%rd29, %rd2, %rd28;
	ld.global.f32 	%f22, [%rd29];
	mul.wide.s32 	%rd30, %r34, 4;
	add.s64 	%rd31, %rd1, %rd30;
	ld.global.f32 	%f23, [%rd31];
	fma.rn.f32 	%f32, %f22, %f23, %f32;
	add.s32 	%r35, %r35, 1;
	add.s32 	%r34, %r34, %r2;
	add.s64 	%rd42, %rd42, -1;
	setp.ne.s64 	%p5, %rd42, 0;
	@%p5 bra 	$L__BB0_6;
$L__BB0_7:
	ld.param.u64 	%rd39, [_Z26check_matrix_multiply_1t1ePfS_S_S_Pim_param_2];
	mad.lo.s64 	%rd11, %rd15, %rd3, %rd4;
	cvta.to.global.u64 	%rd32, %rd39;
	shl.b64 	%rd33, %rd11, 2;
	add.s64 	%rd34, %rd32, %rd33;
	ld.global.f32 	%f24, [%rd34];
	sub.f32 	%f25, %f32, %f24;
	abs.f32 	%f26, %f25;
	cvta.to.global.u64 	%rd35, %rd13;
	ld.global.f32 	%f27, [%rd35];
	setp.leu.f32 	%p6, %f26, %f27;
	@%p6 bra 	$L__BB0_9;
	ld.param.u64 	%rd40, [_Z26check_matrix_multiply_1t1ePfS_S_S_Pim_param_4];
	cvta.to.global.u64 	%rd36, %rd40;
	add.s64 	%rd38, %rd36, %rd33;
	mov.b32 	%r29, 1;
	st.global.u32 	[%rd38], %r29;
$L__BB0_9:
	ret;

}


// ===== COMPILED SASS (sm_100) =====

	.target	sm_100

	.elftype	@"ET_EXEC"


//--------------------- .note.nv.tkinfo           --------------------------
	.section	.note.nv.tkinfo,"",@"SHT_NOTE"
	.sectionflags	@"SHF_NOTE_NV_TKINFO"
	.tkinfo
        /*0018*/ 	.word	0x00000002
        /*0030*/ 	.string	""
        /*0030*/ 	.string	"ptxas"
        /*0030*/ 	.string	"Cuda compilation tools, release 13.0, V13.0.88"
        /*0030*/ 	.string	"Build cuda_13.0.r13.0/compiler.36424714_0"
        /*0030*/ 	.string	"-arch sm_100 -m 64 "



//--------------------- .note.nv.cuinfo           --------------------------
	.section	.note.nv.cuinfo,"",@"SHT_NOTE"
	.sectionflags	@"SHF_NOTE_NV_CUINFO"
        /*0018*/ 	.short	0x0002
        /*001a*/ 	.short	0x0064
        /*001c*/ 	.short	0x0082
	.zero		2


//--------------------- .nv.info                  --------------------------
	.section	.nv.info,"",@"SHT_CUDA_INFO"
	.align	4


	//----- nvinfo : EIATTR_REGCOUNT
	.align		4
        /*0000*/ 	.byte	0x04, 0x2f
        /*0002*/ 	.short	(.L_1 - .L_0)
	.align		4
.L_0:
        /*0004*/ 	.word	index@(_Z26check_matrix_multiply_1t1ePfS_S_S_Pim)
        /*0008*/ 	.word	0x00000020


	//----- nvinfo : EIATTR_FRAME_SIZE
	.align		4
.L_1:
        /*000c*/ 	.byte	0x04, 0x11
        /*000e*/ 	.short	(.L_3 - .L_2)
	.align		4
.L_2:
        /*0010*/ 	.word	index@(_Z26check_matrix_multiply_1t1ePfS_S_S_Pim)
        /*0014*/ 	.word	0x00000000


	//----- nvinfo : EIATTR_MIN_STACK_SIZE
	.align		4
.L_3:
        /*0018*/ 	.byte	0x04, 0x12
        /*001a*/ 	.short	(.L_5 - .L_4)
	.align		4
.L_4:
        /*001c*/ 	.word	index@(_Z26check_matrix_multiply_1t1ePfS_S_S_Pim)
        /*0020*/ 	.word	0x00000000
.L_5:


//--------------------- .nv.compat                --------------------------
	.section	.nv.compat,"",@"SHT_CUDA_COMPAT_INFO"
	.align	4
        /*0000*/ 	.byte	0x02, 0x09, 0x00, 0x00, 0x02, 0x02, 0x01, 0x00, 0x02, 0x05, 0x05, 0x00, 0x03, 0x07, 0x01, 0x01
        /*0010*/ 	.byte	0x02, 0x03, 0x00, 0x00, 0x02, 0x06, 0x01, 0x00, 0x04, 0x0b, 0x08, 0x00, 0x09, 0x00, 0x00, 0x00
        /*0020*/ 	.byte	0x00, 0x00, 0x00, 0x00


//--------------------- .nv.info._Z26check_matrix_multiply_1t1ePfS_S_S_Pim --------------------------
	.section	.nv.info._Z26check_matrix_multiply_1t1ePfS_S_S_Pim,"",@"SHT_CUDA_INFO"
	.sectionflags	@""
	.align	4


	//----- nvinfo : EIATTR_CUDA_API_VERSION
	.align		4
        /*0000*/ 	.byte	0x04, 0x37
        /*0002*/ 	.short	(.L_7 - .L_6)
.L_6:
        /*0004*/ 	.word	0x00000082


	//----- nvinfo : EIATTR_KPARAM_INFO
	.align		4
.L_7:
        /*0008*/ 	.byte	0x04, 0x17
        /*000a*/ 	.short	(.L_9 - .L_8)
.L_8:
        /*000c*/ 	.word	0x00000000
        /*0010*/ 	.short	0x0005
        /*0012*/ 	.short	0x0028
        /*0014*/ 	.byte	0x00, 0xf0, 0x21, 0x00


	//----- nvinfo : EIATTR_KPARAM_INFO
	.align		4
.L_9:
        /*0018*/ 	.byte	0x04, 0x17
        /*001a*/ 	.short	(.L_11 - .L_10)
.L_10:
        /*001c*/ 	.word	0x00000000
        /*0020*/ 	.short	0x0004
        /*0022*/ 	.short	0x0020
        /*0024*/ 	.byte	0x00, 0xf5, 0x21, 0x00


	//----- nvinfo : EIATTR_KPARAM_INFO
	.align		4
.L_11:
        /*0028*/ 	.byte	0x04, 0x17
        /*002a*/ 	.short	(.L_13 - .L_12)
.L_12:
        /*002c*/ 	.word	0x00000000
        /*0030*/ 	.short	0x0003
        /*0032*/ 	.short	0x0018
        /*0034*/ 	.byte	0x00, 0xf5, 0x21, 0x00


	//----- nvinfo : EIATTR_KPARAM_INFO
	.align		4
.L_13:
        /*0038*/ 	.byte	0x04, 0x17
        /*003a*/ 	.short	(.L_15 - .L_14)
.L_14:
        /*003c*/ 	.word	0x00000000
        /*0040*/ 	.short	0x0002
        /*0042*/ 	.short	0x0010
        /*0044*/ 	.byte	0x00, 0xf5, 0x21, 0x00


	//----- nvinfo : EIATTR_KPARAM_INFO
	.align		4
.L_15:
        /*0048*/ 	.byte	0x04, 0x17
        /*004a*/ 	.short	(.L_17 - .L_16)
.L_16:
        /*004c*/ 	.word	0x00000000
        /*0050*/ 	.short	0x0001
        /*0052*/ 	.short	0x0008
        /*0054*/ 	.byte	0x00, 0xf5, 0x21, 0x00


	//----- nvinfo : EIATTR_KPARAM_INFO
	.align		4
.L_17:
        /*0058*/ 	.byte	0x04, 0x17
        /*005a*/ 	.short	(.L_19 - .L_18)
.L_18:
        /*005c*/ 	.word	0x00000000
        /*0060*/ 	.short	0x0000
        /*0062*/ 	.short	0x0000
        /*0064*/ 	.byte	0x00, 0xf5, 0x21, 0x00


	//----- nvinfo : EIATTR_SPARSE_MMA_MASK
	.align		4
.L_19:
        /*0068*/ 	.byte	0x03, 0x50
        /*006a*/ 	.short	0x0000


	//----- nvinfo : EIATTR_MAXREG_COUNT
	.align		4
        /*006c*/ 	.byte	0x03, 0x1b
        /*006e*/ 	.short	0x00ff


	//----- nvinfo : EIATTR_MERCURY_ISA_VERSION
	.align		4
        /*0070*/ 	.byte	0x03, 0x5f
        /*0072*/ 	.short	0x0101


	//----- nvinfo : EIATTR_VRC_CTA_INIT_COUNT
	.align		4
        /*0074*/ 	.byte	0x02, 0x4a
	.zero		1
	.zero		1


	//----- nvinfo : EIATTR_EXIT_INSTR_OFFSETS
	.align		4
        /*0078*/ 	.byte	0x04, 0x1c
        /*007a*/ 	.short	(.L_21 - .L_20)


	//   ....[0]....
.L_20:
        /*007c*/ 	.word	0x00000110


	//   ....[1]....
        /*0080*/ 	.word	0x00000ff0


	//   ....[2]....
        /*0084*/ 	.word	0x00001050


	//----- nvinfo : EIATTR_CBANK_PARAM_SIZE
	.align		4
.L_21:
        /*0088*/ 	.byte	0x03, 0x19
        /*008a*/ 	.short	0x0030


	//----- nvinfo : EIATTR_PARAM_CBANK
	.align		4
        /*008c*/ 	.byte	0x04, 0x0a
        /*008e*/ 	.short	(.L_23 - .L_22)
	.align		4
.L_22:
        /*0090*/ 	.word	index@(.nv.constant0._Z26check_matrix_multiply_1t1ePfS_S_S_Pim)
        /*0094*/ 	.short	0x0380
        /*0096*/ 	.short	0x0030


	//----- nvinfo : EIATTR_SW_WAR
	.align		4
.L_23:
        /*0098*/ 	.byte	0x04, 0x36
        /*009a*/ 	.short	(.L_25 - .L_24)
.L_24:
        /*009c*/ 	.word	0x00000008
.L_25:


//--------------------- .nv.callgraph             --------------------------
	.section	.nv.callgraph,"",@"SHT_CUDA_CALLGRAPH"
	.align	4
	.sectionentsize	8
	.align		4
        /*0000*/ 	.word	0x00000000
	.align		4
        /*0004*/ 	.word	0xffffffff
	.align		4
        /*0008*/ 	.word	0x00000000
	.align		4
        /*000c*/ 	.word	0xfffffffe
	.align		4
        /*0010*/ 	.word	0x00000000
	.align		4
        /*0014*/ 	.word	0xfffffffd
	.align		4
        /*0018*/ 	.word	0x00000000
	.align		4
        /*001c*/ 	.word	0xfffffffc


//--------------------- .text._Z26check_matrix_multiply_1t1ePfS_S_S_Pim --------------------------
	.section	.text._Z26check_matrix_multiply_1t1ePfS_S_S_Pim,"ax",@progbits
	.align	128
        .global         _Z26check_matrix_multiply_1t1ePfS_S_S_Pim
        .type           _Z26check_matrix_multiply_1t1ePfS_S_S_Pim,@function
        .size           _Z26check_matrix_multiply_1t1ePfS_S_S_Pim,(.L_x_8 - _Z26check_matrix_multiply_1t1ePfS_S_S_Pim)
        .other          _Z26check_matrix_multiply_1t1ePfS_S_S_Pim,@"STO_CUDA_ENTRY STV_DEFAULT"
_Z26check_matrix_multiply_1t1ePfS_S_S_Pim:
.text._Z26check_matrix_multiply_1t1ePfS_S_S_Pim:
[----:B------:R-:W-:Y:S01]  /*0000*/  LDC R1, c[0x0][0x37c] ;  /* 0x0000df00ff017b82 */ /* 0x000fe20000000800 */
[----:B------:R-:W0:Y:S01]  /*0010*/  S2R R3, SR_CTAID.Y ;  /* 0x0000000000037919 */ /* 0x000e220000002600 */
[----:B------:R-:W0:Y:S06]  /*0020*/  LDCU UR4, c[0x0][0x364] ;  /* 0x00006c80ff0477ac */ /* 0x000e2c0008000800 */
[----:B------:R-:W1:Y:S01]  /*0030*/  LDC.64 R10, c[0x0][0x3a8] ;  /* 0x0000ea00ff0a7b82 */ /* 0x000e620000000a00 */
[----:B------:R-:W0:Y:S01]  /*0040*/  S2R R0, SR_TID.Y ;  /* 0x0000000000007919 */ /* 0x000e220000002200 */
[----:B------:R-:W2:Y:S01]  /*0050*/  LDCU UR5, c[0x0][0x360] ;  /* 0x00006c00ff0577ac */ /* 0x000ea20008000800 */
[----:B------:R-:W2:Y:S01]  /*0060*/  S2R R12, SR_CTAID.X ;  /* 0x00000000000c7919 */ /* 0x000ea20000002500 */
[----:B------:R-:W2:Y:S01]  /*0070*/  S2R R13, SR_TID.X ;  /* 0x00000000000d7919 */ /* 0x000ea20000002100 */
[----:B0-----:R-:W-:-:S02]  /*0080*/  IMAD R3, R3, UR4, R0 ;  /* 0x0000000403037c24 */ /* 0x001fc4000f8e0200 */
[----:B--2---:R-:W-:-:S05]  /*0090*/  IMAD R12, R12, UR5, R13 ;  /* 0x000000050c0c7c24 */ /* 0x004fca000f8e020d */
[----:B------:R-:W-:Y:S02]  /*00a0*/  ISETP.GT.U32.AND P0, PT, R3, R12, PT ;  /* 0x0000000c0300720c */ /* 0x000fe40003f04070 */
[----:B------:R-:W-:-:S04]  /*00b0*/  SHF.R.S32.HI R13, RZ, 0x1f, R12 ;  /* 0x0000001fff0d7819 */ /* 0x000fc8000001140c */
[----:B------:R-:W-:-:S04]  /*00c0*/  ISETP.GT.U32.AND.EX P0, PT, RZ, R13, PT, P0 ;  /* 0x0000000dff00720c */ /* 0x000fc80003f04100 */
[----:B------:R-:W-:Y:S02]  /*00d0*/  SEL R5, R3, R12, P0 ;  /* 0x0000000c03057207 */ /* 0x000fe40000000000 */
[----:B------:R-:W-:Y:S02]  /*00e0*/  SEL R0, R13, RZ, !P0 ;  /* 0x000000ff0d007207 */ /* 0x000fe40004000000 */
[----:B-1----:R-:W-:-:S04]  /*00f0*/  ISETP.GE.U32.AND P0, PT, R5, R10, PT ;  /* 0x0000000a0500720c */ /* 0x002fc80003f06070 */
[----:B------:R-:W-:-:S13]  /*0100*/  ISETP.GE.U32.AND.EX P0, PT, R0, R11, PT, P0 ;  /* 0x0000000b0000720c */ /* 0x000fda0003f06100 */
[----:B------:R-:W-:Y:S05]  /*0110*/  @P0 EXIT ;  /* 0x000000000000094d */ /* 0x000fea0003800000 */
[C---:B------:R-:W-:Y:S01]  /*0120*/  ISETP.GE.U32.AND P0, PT, R10.reuse, 0x4, PT ;  /* 0x000000040a00780c */ /* 0x040fe20003f06070 */
[----:B------:R-:W0:Y:S01]  /*0130*/  LDCU.64 UR6, c[0x0][0x358] ;  /* 0x00006b00ff0677ac */ /* 0x000e220008000a00 */
[----:B------:R-:W-:Y:S01]  /*0140*/  LOP3.LUT R0, R10, 0x3, RZ, 0xc0, !PT ;  /* 0x000000030a007812 */ /* 0x000fe200078ec0ff */
[----:B------:R-:W-:Y:S01]  /*0150*/  IMAD.MOV.U32 R2, RZ, RZ, RZ ;  /* 0x000000ffff027224 */ /* 0x000fe200078e00ff */
[----:B------:R-:W-:Y:S01]  /*0160*/  ISETP.GE.U32.AND.EX P0, PT, R11, RZ, PT, P0 ;  /* 0x000000ff0b00720c */ /* 0x000fe20003f06100 */
[----:B------:R-:W-:Y:S01]  /*0170*/  UMOV UR4, URZ ;  /* 0x000000ff00047c82 */ /* 0x000fe20008000000 */
[----:B------:R-:W-:-:S11]  /*0180*/  IMAD.MOV.U32 R18, RZ, RZ, RZ ;  /* 0x000000ffff127224 */ /* 0x000fd600078e00ff */
[----:B------:R-:W-:Y:S05]  /*0190*/  @!P0 BRA `(.L_x_0) ;  /* 0x0000000c00188947 */ /* 0x000fea0003800000 */
[----:B------:R-:W-:Y:S01]  /*01a0*/  LOP3.LUT R5, R10, 0xfffffffc, RZ, 0xc0, !PT ;  /* 0xfffffffc0a057812 */ /* 0x000fe200078ec0ff */
[----:B------:R-:W1:Y:S01]  /*01b0*/  LDC R4, c[0x0][0x3ac] ;  /* 0x0000eb00ff047b82 */ /* 0x000e620000000800 */
[----:B------:R-:W-:Y:S01]  /*01c0*/  UMOV UR4, URZ ;  /* 0x000000ff00047c82 */ /* 0x000fe20008000000 */
[----:B------:R-:W-:Y:S01]  /*01d0*/  HFMA2 R18, -RZ, RZ, 0, 0 ;  /* 0x00000000ff127431 */ /* 0x000fe200000001ff */
[----:B------:R-:W-:Y:S01]  /*01e0*/  ISETP.GT.U32.AND P0, PT, R5, RZ, PT ;  /* 0x000000ff0500720c */ /* 0x000fe20003f04070 */
[----:B------:R-:W-:Y:S01]  /*01f0*/  IMAD R6, R12, R10, RZ ;  /* 0x0000000a0c067224 */ /* 0x000fe200078e02ff */
[--C-:B------:R-:W-:Y:S01]  /*0200*/  SHF.R.S64 R7, RZ, 0x1e, R10.reuse ;  /* 0x0000001eff077819 */ /* 0x100fe2000000100a */
[----:B------:R-:W-:Y:S01]  /*0210*/  IMAD.MOV.U32 R27, RZ, RZ, R3 ;  /* 0x000000ffff1b7224 */ /* 0x000fe200078e0003 */
[----:B------:R-:W-:Y:S02]  /*0220*/  ISETP.GT.AND.EX P0, PT, R11, RZ, PT, P0 ;  /* 0x000000ff0b00720c */ /* 0x000fe40003f04300 */
[----:B------:R-:W-:-:S11]  /*0230*/  SHF.R.S32.HI R8, RZ, 0x1e, R10 ;  /* 0x0000001eff087819 */ /* 0x000fd6000001140a */
[----:B------:R-:W-:Y:S05]  /*0240*/  @!P0 BRA `(.L_x_1) ;  /* 0x0000000800748947 */ /* 0x000fea0003800000 */
[----:B------:R-:W-:Y:S02]  /*0250*/  ISETP.GT.U32.AND P1, PT, R5, 0xc, PT ;  /* 0x0000000c0500780c */ /* 0x000fe40003f24070 */
[----:B------:R-:W-:Y:S02]  /*0260*/  PLOP3.LUT P0, PT, PT, PT, PT, 0x80, 0x8 ;  /* 0x000000000008781c */ /* 0x000fe40003f0f070 */
[----:B-1----:R-:W-:-:S13]  /*0270*/  ISETP.GT.AND.EX P1, PT, R4, RZ, PT, P1 ;  /* 0x000000ff0400720c */ /* 0x002fda0003f24310 */
[----:B------:R-:W-:Y:S05]  /*0280*/  @!P1 BRA `(.L_x_2) ;  /* 0x0000000400849947 */ /* 0x000fea0003800000 */
[----:B------:R-:W-:-:S13]  /*0290*/  PLOP3.LUT P0, PT, PT, PT, PT, 0x8, 0x80 ;  /* 0x000000000080781c */ /* 0x000fda0003f0e170 */
.L_x_3:
[----:B------:R-:W1:Y:S08]  /*02a0*/  LDC.64 R16, c[0x0][0x380] ;  /* 0x0000e000ff107b82 */ /* 0x000e700000000a00 */
[----:B------:R-:W2:Y:S01]  /*02b0*/  LDC.64 R14, c[0x0][0x388] ;  /* 0x0000e200ff0e7b82 */ /* 0x000ea20000000a00 */
[----:B-1----:R-:W-:-:S05]  /*02c0*/  IMAD.WIDE R28, R27, 0x4, R16 ;  /* 0x000000041b1c7825 */ /* 0x002fca00078e0210 */
[----:B0-----:R-:W3:Y:S01]  /*02d0*/  LDG.E R26, desc[UR6][R28.64] ;  /* 0x000000061c1a7981 */ /* 0x001ee2000c1e1900 */
[----:B--2---:R-:W-:-:S05]  /*02e0*/  IMAD.WIDE R22, R6, 0x4, R14 ;  /* 0x0000000406167825 */ /* 0x004fca00078e020e */
[----:B------:R-:W3:Y:S01]  /*02f0*/  LDG.E R19, desc[UR6][R22.64] ;  /* 0x0000000616137981 */ /* 0x000ee2000c1e1900 */
[----:B------:R-:W-:-:S05]  /*0300*/  IADD3 R24, P1, PT, R28, R7, RZ ;  /* 0x000000071c187210 */ /* 0x000fca0007f3e0ff */
[----:B------:R-:W-:Y:S01]  /*0310*/  IMAD.X R25, R29, 0x1, R8, P1 ;  /* 0x000000011d197824 */ /* 0x000fe200008e0608 */
[----:B------:R-:W-:-:S04]  /*0320*/  IADD3 R20, P1, PT, R24, R7, RZ ;  /* 0x0000000718147210 */ /* 0x000fc80007f3e0ff */
[----:B------:R-:W2:Y:S01]  /*0330*/  LDG.E R9, desc[UR6][R24.64] ;  /* 0x0000000618097981 */ /* 0x000ea2000c1e1900 */
[----:B------:R-:W-:-:S03]  /*0340*/  IADD3.X R21, PT, PT, R25, R8, RZ, P1, !PT ;  /* 0x0000000819157210 */ /* 0x000fc60000ffe4ff */
[----:B------:R-:W2:Y:S04]  /*0350*/  LDG.E R24, desc[UR6][R22.64+0x4] ;  /* 0x0000040616187981 */ /* 0x000ea8000c1e1900 */
[----:B------:R-:W4:Y:S01]  /*0360*/  LDG.E R25, desc[UR6][R20.64] ;  /* 0x0000000614197981 */ /* 0x000f22000c1e1900 */
[----:B---3--:R-:W-:-:S03]  /*0370*/  FFMA R29, R19, R26, R18 ;  /* 0x0000001a131d7223 */ /* 0x008fc60000000012 */
[----:B------:R-:W4:Y:S01]  /*0380*/  LDG.E R26, desc[UR6][R22.64+0x8] ;  /* 0x00000806161a7981 */ /* 0x000f22000c1e1900 */
[----:B------:R-:W-:-:S05]  /*0390*/  IADD3 R18, P1, PT, R20, R7, RZ ;  /* 0x0000000714127210 */ /* 0x000fca0007f3e0ff */
[----:B------:R-:W-:-:S05]  /*03a0*/  IMAD.X R19, R21, 0x1, R8, P1 ;  /* 0x0000000115137824 */ /* 0x000fca00008e0608 */
[----:B------:R-:W3:Y:S01]  /*03b0*/  LDG.E R18, desc[UR6][R18.64] ;  /* 0x0000000612127981 */ /* 0x000ee2000c1e1900 */
[----:B--2---:R-:W-:Y:S01]  /*03c0*/  FFMA R29, R24, R9, R29 ;  /* 0x00000009181d7223 */ /* 0x004fe2000000001d */
[----:B------:R-:W-:Y:S01]  /*03d0*/  IMAD R9, R10, 0x4, R27 ;  /* 0x000000040a097824 */ /* 0x000fe200078e021b */
[----:B------:R-:W-:Y:S01]  /*03e0*/  IADD3 R24, PT, PT, R6, 0x4, RZ ;  /* 0x0000000406187810 */ /* 0x000fe20007ffe0ff */
[----:B------:R-:W3:Y:S01]  /*03f0*/  LDG.E R27, desc[UR6][R22.64+0xc] ;  /* 0x00000c06161b7981 */ /* 0x000ee2000c1e1900 */
[----:B----4-:R-:W-:Y:S01]  /*0400*/  FFMA R26, R26, R25, R29 ;  /* 0x000000191a1a7223 */ /* 0x010fe2000000001d */
[----:B------:R-:W-:-:S04]  /*0410*/  IMAD.WIDE R28, R9, 0x4, R16 ;  /* 0x00000004091c7825 */ /* 0x000fc800078e0210 */
[----:B------:R-:W-:Y:S01]  /*0420*/  IMAD.WIDE R24, R24, 0x4, R14 ;  /* 0x0000000418187825 */ /* 0x000fe200078e020e */
[----:B------:R-:W2:Y:S04]  /*0430*/  LDG.E R21, desc[UR6][R28.64] ;  /* 0x000000061c157981 */ /* 0x000ea8000c1e1900 */
[----:B------:R-:W2:Y:S01]  /*0440*/  LDG.E R22, desc[UR6][R24.64] ;  /* 0x0000000618167981 */ /* 0x000ea2000c1e1900 */
[----:B---3--:R-:W-:Y:S01]  /*0450*/  FFMA R19, R27, R18, R26 ;  /* 0x000000121b137223 */ /* 0x008fe2000000001a */
[-C--:B------:R-:W-:Y:S02]  /*0460*/  IADD3 R26, P1, PT, R28, R7.reuse, RZ ;  /* 0x000000071c1a7210 */ /* 0x080fe40007f3e0ff */
[----:B------:R-:W3:Y:S03]  /*0470*/  LDG.E R28, desc[UR6][R24.64+0xc] ;  /* 0x00000c06181c7981 */ /* 0x000ee6000c1e1900 */
[----:B------:R-:W-:Y:S01]  /*0480*/  IMAD.X R27, R29, 0x1, R8, P1 ;  /* 0x000000011d1b7824 */ /* 0x000fe200008e0608 */
[----:B------:R-:W-:Y:S01]  /*0490*/  IADD3 R20, P1, PT, R26, R7, RZ ;  /* 0x000000071a147210 */ /* 0x000fe20007f3e0ff */
[----:B--2---:R-:W-:-:S04]  /*04a0*/  FFMA R29, R22, R21, R19 ;  /* 0x00000015161d7223 */ /* 0x004fc80000000013 */
[----:B------:R-:W-:Y:S01]  /*04b0*/  IMAD.X R21, R27, 0x1, R8, P1 ;  /* 0x000000011b157824 */ /* 0x000fe200008e0608 */
[----:B------:R-:W2:Y:S04]  /*04c0*/  LDG.E R19, desc[UR6][R24.64+0x8] ;  /* 0x0000080618137981 */ /* 0x000ea8000c1e1900 */
[----:B------:R-:W4:Y:S04]  /*04d0*/  LDG.E R27, desc[UR6][R26.64] ;  /* 0x000000061a1b7981 */ /* 0x000f28000c1e1900 */
[----:B------:R0:W2:Y:S04]  /*04e0*/  LDG.E R18, desc[UR6][R20.64] ;  /* 0x0000000614127981 */ /* 0x0000a8000c1e1900 */
[----:B------:R-:W4:Y:S01]  /*04f0*/  LDG.E R26, desc[UR6][R24.64+0x4] ;  /* 0x00000406181a7981 */ /* 0x000f22000c1e1900 */
[----:B------:R-:W-:-:S04]  /*0500*/  IADD3 R22, P1, PT, R20, R7, RZ ;  /* 0x0000000714167210 */ /* 0x000fc80007f3e0ff */
[----:B------:R-:W-:-:S05]  /*0510*/  IADD3.X R23, PT, PT, R21, R8, RZ, P1, !PT ;  /* 0x0000000815177210 */ /* 0x000fca0000ffe4ff */
[----:B------:R-:W3:Y:S01]  /*0520*/  LDG.E R22, desc[UR6][R22.64] ;  /* 0x0000000616167981 */ /* 0x000ee2000c1e1900 */
[----:B0-----:R-:W-:Y:S02]  /*0530*/  VIADD R21, R6, 0x8 ;  /* 0x0000000806157836 */ /* 0x001fe40000000000 */
[----:B------:R-:W-:Y:S02]  /*0540*/  IMAD R9, R10, 0x4, R9 ;  /* 0x000000040a097824 */ /* 0x000fe400078e0209 */
[----:B----4-:R-:W-:-:S04]  /*0550*/  FFMA R29, R26, R27, R29 ;  /* 0x0000001b1a1d7223 */ /* 0x010fc8000000001d */
[----:B--2---:R-:W-:Y:S01]  /*0560*/  FFMA R29, R19, R18, R29 ;  /* 0x00000012131d7223 */ /* 0x004fe2000000001d */
[----:B------:R-:W-:-:S04]  /*0570*/  IMAD.WIDE R18, R21, 0x4, R14 ;  /* 0x0000000415127825 */ /* 0x000fc800078e020e */
[----:B------:R-:W-:Y:S01]  /*0580*/  IMAD.WIDE R20, R9, 0x4, R16 ;  /* 0x0000000409147825 */ /* 0x000fe200078e0210 */
[----:B------:R-:W2:Y:S04]  /*0590*/  LDG.E R27, desc[UR6][R18.64] ;  /* 0x00000006121b7981 */ /* 0x000ea8000c1e1900 */
[----:B------:R-:W2:Y:S01]  /*05a0*/  LDG.E R26, desc[UR6][R20.64] ;  /* 0x00000006141a7981 */ /* 0x000ea2000c1e1900 */
[----:B---3--:R-:W-:Y:S01]  /*05b0*/  FFMA R28, R28, R22, R29 ;  /* 0x000000161c1c7223 */ /* 0x008fe2000000001d */
[----:B------:R-:W-:Y:S02]  /*05c0*/  IADD3 R22, P1, PT, R20, R7, RZ ;  /* 0x0000000714167210 */ /* 0x000fe40007f3e0ff */
[----:B------:R-:W3:Y:S02]  /*05d0*/  LDG.E R29, desc[UR6][R18.64+0x4] ;  /* 0x00000406121d7981 */ /* 0x000ee4000c1e1900 */
[----:B------:R-:W-:-:S05]  /*05e0*/  IADD3.X R23, PT, PT, R21, R8, RZ, P1, !PT ;  /* 0x0000000815177210 */ /* 0x000fca0000ffe4ff */
[----:B------:R-:W3:Y:S01]  /*05f0*/  LDG.E R20, desc[UR6][R22.64] ;  /* 0x0000000616147981 */ /* 0x000ee2000c1e1900 */
[----:B------:R-:W-:-:S05]  /*0600*/  IADD3 R24, P1, PT, R22, R7, RZ ;  /* 0x0000000716187210 */ /* 0x000fca0007f3e0ff */
[----:B------:R-:W-:Y:S02]  /*0610*/  IMAD.X R25, R23, 0x1, R8, P1 ;  /* 0x0000000117197824 */ /* 0x000fe400008e0608 */
[----:B--2---:R-:W-:-:S03]  /*0620*/  FFMA R28, R27, R26, R28 ;  /* 0x0000001a1b1c7223 */ /* 0x004fc6000000001c */
[----:B------:R0:W2:Y:S04]  /*0630*/  LDG.E R27, desc[UR6][R24.64] ;  /* 0x00000006181b7981 */ /* 0x0000a8000c1e1900 */
[----:B------:R-:W2:Y:S01]  /*0640*/  LDG.E R26, desc[UR6][R18.64+0x8] ;  /* 0x00000806121a7981 */ /* 0x000ea2000c1e1900 */
[----:B------:R-:W-:Y:S02]  /*0650*/  IMAD R9, R10, 0x4, R9 ;  /* 0x000000040a097824 */ /* 0x000fe400078e0209 */
[----:B---3--:R-:W-:Y:S01]  /*0660*/  FFMA R29, R29, R20, R28 ;  /* 0x000000141d1d7223 */ /* 0x008fe2000000001c */
[----:B------:R-:W-:Y:S01]  /*0670*/  IADD3 R20, P1, PT, R24, R7, RZ ;  /* 0x0000000718147210 */ /* 0x000fe20007f3e0ff */
[----:B------:R-:W-:-:S03]  /*0680*/  IMAD.WIDE R16, R9, 0x4, R16 ;  /* 0x0000000409107825 */ /* 0x000fc600078e0210 */
[-C--:B------:R-:W-:Y:S01]  /*0690*/  IADD3.X R21, PT, PT, R25, R8.reuse, RZ, P1, !PT ;  /* 0x0000000819157210 */ /* 0x080fe20000ffe4ff */
[----:B------:R-:W-:Y:S01]  /*06a0*/  VIADD R28, R6, 0xc ;  /* 0x0000000c061c7836 */ /* 0x000fe20000000000 */
[-C--:B------:R-:W-:Y:S01]  /*06b0*/  IADD3 R22, P1, PT, R16, R7.reuse, RZ ;  /* 0x0000000710167210 */ /* 0x080fe20007f3e0ff */
[----:B------:R-:W3:Y:S02]  /*06c0*/  LDG.E R19, desc[UR6][R18.64+0xc] ;  /* 0x00000c0612137981 */ /* 0x000ee4000c1e1900 */
[----:B------:R-:W-:Y:S02]  /*06d0*/  IMAD.WIDE R14, R28, 0x4, R14 ;  /* 0x000000041c0e7825 */ /* 0x000fe400078e020e */
[----:B------:R-:W3:Y:S02]  /*06e0*/  LDG.E R20, desc[UR6][R20.64] ;  /* 0x0000000614147981 */ /* 0x000ee4000c1e1900 */
[----:B------:R-:W-:Y:S01]  /*06f0*/  IMAD.X R23, R17, 0x1, R8, P1 ;  /* 0x0000000111177824 */ /* 0x000fe200008e0608 */
[----:B0-----:R-:W-:Y:S01]  /*0700*/  IADD3 R24, P1, PT, R22, R7, RZ ;  /* 0x0000000716187210 */ /* 0x001fe20007f3e0ff */
[----:B------:R-:W4:Y:S03]  /*0710*/  LDG.E R16, desc[UR6][R16.64] ;  /* 0x0000000610107981 */ /* 0x000f26000c1e1900 */
[----:B------:R-:W-:Y:S01]  /*0720*/  IADD3.X R25, PT, PT, R23, R8, RZ, P1, !PT ;  /* 0x0000000817197210 */ /* 0x000fe20000ffe4ff */
[----:B------:R-:W5:Y:S04]  /*0730*/  LDG.E R28, desc[UR6][R22.64] ;  /* 0x00000006161c7981 */ /* 0x000f68000c1e1900 */
[----:B------:R-:W5:Y:S04]  /*0740*/  LDG.E R21, desc[UR6][R14.64+0x4] ;  /* 0x000004060e157981 */ /* 0x000f68000c1e1900 */
[----:B------:R-:W4:Y:S04]  /*0750*/  LDG.E R17, desc[UR6][R14.64] ;  /* 0x000000060e117981 */ /* 0x000f28000c1e1900 */
[----:B------:R-:W5:Y:S04]  /*0760*/  LDG.E R18, desc[UR6][R14.64+0x8] ;  /* 0x000008060e127981 */ /* 0x000f68000c1e1900 */
[----:B------:R-:W5:Y:S01]  /*0770*/  LDG.E R22, desc[UR6][R14.64+0xc] ;  /* 0x00000c060e167981 */ /* 0x000f62000c1e1900 */
[----:B--2---:R-:W-:Y:S01]  /*0780*/  FFMA R29, R26, R27, R29 ;  /* 0x0000001b1a1d7223 */ /* 0x004fe2000000001d */
[----:B------:R-:W-:-:S02]  /*0790*/  IADD3 R26, P1, PT, R24, R7, RZ ;  /* 0x00000007181a7210 */ /* 0x000fc40007f3e0ff */
[----:B------:R-:W2:Y:S03]  /*07a0*/  LDG.E R24, desc[UR6][R24.64] ;  /* 0x0000000618187981 */ /* 0x000ea6000c1e1900 */
[----:B------:R-:W-:-:S05]  /*07b0*/  IMAD.X R27, R25, 0x1, R8, P1 ;  /* 0x00000001191b7824 */ /* 0x000fca00008e0608 */
[----:B------:R0:W2:Y:S01]  /*07c0*/  LDG.E R26, desc[UR6][R26.64] ;  /* 0x000000061a1a7981 */ /* 0x0000a2000c1e1900 */
[----:B------:R-:W-:-:S04]  /*07d0*/  IADD3 R5, P1, PT, R5, -0x10, RZ ;  /* 0xfffffff005057810 */ /* 0x000fc80007f3e0ff */
[----:B------:R-:W-:Y:S02]  /*07e0*/  IADD3.X R4, PT, PT, R4, -0x1, RZ, P1, !PT ;  /* 0xffffffff04047810 */ /* 0x000fe40000ffe4ff */
[----:B------:R-:W-:Y:S01]  /*07f0*/  ISETP.GT.U32.AND P1, PT, R5, 0xc, PT ;  /* 0x0000000c0500780c */ /* 0x000fe20003f24070 */
[----:B---3--:R-:W-:-:S03]  /*0800*/  FFMA R20, R19, R20, R29 ;  /* 0x0000001413147223 */ /* 0x008fc6000000001d */
[----:B------:R-:W-:Y:S01]  /*0810*/  ISETP.GT.AND.EX P1, PT, R4, RZ, PT, P1 ;  /* 0x000000ff0400720c */ /* 0x000fe20003f24310 */
[----:B------:R-:W-:Y:S01]  /*0820*/  UIADD3 UR4, UPT, UPT, UR4, 0x10, URZ ;  /* 0x0000001004047890 */ /* 0x000fe2000fffe0ff */
[----:B----4-:R-:W-:-:S04]  /*0830*/  FFMA R16, R17, R16, R20 ;  /* 0x0000001011107223 */ /* 0x010fc80000000014 */
[----:B-----5:R-:W-:Y:S01]  /*0840*/  FFMA R21, R21, R28, R16 ;  /* 0x0000001c15157223 */ /* 0x020fe20000000010 */
[----:B------:R-:W-:Y:S01]  /*0850*/  VIADD R6, R6, 0x10 ;  /* 0x0000001006067836 */ /* 0x000fe20000000000 */
[----:B0-----:R-:W-:Y:S02]  /*0860*/  LEA R27, R10, R9, 0x2 ;  /* 0x000000090a1b7211 */ /* 0x001fe400078e10ff */
[----:B--2---:R-:W-:-:S04]  /*0870*/  FFMA R21, R18, R24, R21 ;  /* 0x0000001812157223 */ /* 0x004fc80000000015 */
[----:B------:R-:W-:Y:S01]  /*0880*/  FFMA R18, R22, R26, R21 ;  /* 0x0000001a16127223 */ /* 0x000fe20000000015 */
[----:B------:R-:W-:Y:S06]  /*0890*/  @P1 BRA `(.L_x_3) ;  /* 0xfffffff800801947 */ /* 0x000fec000383ffff */
.L_x_2:
[----:B------:R-:W-:-:S04]  /*08a0*/  ISETP.GT.U32.AND P1, PT, R5, 0x4, PT ;  /* 0x000000040500780c */ /* 0x000fc80003f24070 */
[----:B------:R-:W-:-:S13]  /*08b0*/  ISETP.GT.AND.EX P1, PT, R4, RZ, PT, P1 ;  /* 0x000000ff0400720c */ /* 0x000fda0003f24310 */
[----:B------:R-:W-:Y:S05]  /*08c0*/  @!P1 BRA `(.L_x_4) ;  /* 0x0000000000c89947 */ /* 0x000fea0003800000 */
[----:B------:R-:W1:Y:S08]  /*08d0*/  LDC.64 R20, c[0x0][0x380] ;  /* 0x0000e000ff147b82 */ /* 0x000e700000000a00 */
[----:B------:R-:W2:Y:S01]  /*08e0*/  LDC.64 R14, c[0x0][0x388] ;  /* 0x0000e200ff0e7b82 */ /* 0x000ea20000000a00 */
[----:B-1----:R-:W-:-:S05]  /*08f0*/  IMAD.WIDE R22, R27, 0x4, R20 ;  /* 0x000000041b167825 */ /* 0x002fca00078e0214 */
[----:B0-----:R0:W3:Y:S01]  /*0900*/  LDG.E R9, desc[UR6][R22.64] ;  /* 0x0000000616097981 */ /* 0x0010e2000c1e1900 */
[----:B--2---:R-:W-:-:S05]  /*0910*/  IMAD.WIDE R16, R6, 0x4, R14 ;  /* 0x0000000406107825 */ /* 0x004fca00078e020e */
[----:B------:R-:W3:Y:S01]  /*0920*/  LDG.E R19, desc[UR6][R16.64] ;  /* 0x0000000610137981 */ /* 0x000ee2000c1e1900 */
[----:B0-----:R-:W-:-:S03]  /*0930*/  IADD3 R22, P0, PT, R22, R7, RZ ;  /* 0x0000000716167210 */ /* 0x001fc60007f1e0ff */
[----:B------:R-:W2:Y:S02]  /*0940*/  LDG.E R26, desc[UR6][R16.64+0x4] ;  /* 0x00000406101a7981 */ /* 0x000ea4000c1e1900 */
[--C-:B------:R-:W-:Y:S01]  /*0950*/  IMAD.X R23, R23, 0x1, R8.reuse, P0 ;  /* 0x0000000117177824 */ /* 0x100fe200000e0608 */
[----:B------:R-:W-:Y:S01]  /*0960*/  IADD3 R28, P0, PT, R22, R7, RZ ;  /* 0x00000007161c7210 */ /* 0x000fe20007f1e0ff */
[----:B------:R-:W4:Y:S04]  /*0970*/  LDG.E R24, desc[UR6][R16.64+0x8] ;  /* 0x0000080610187981 */ /* 0x000f28000c1e1900 */
[----:B------:R-:W2:Y:S01]  /*0980*/  LDG.E R25, desc[UR6][R22.64] ;  /* 0x0000000616197981 */ /* 0x000ea2000c1e1900 */
[----:B------:R-:W-:Y:S01]  /*0990*/  IMAD.X R29, R23, 0x1, R8, P0 ;  /* 0x00000001171d7824 */ /* 0x000fe200000e0608 */
[----:B------:R-:W-:-:S02]  /*09a0*/  LEA R27, R10, R27, 0x2 ;  /* 0x0000001b0a1b7211 */ /* 0x000fc400078e10ff */
[----:B------:R-:W5:Y:S01]  /*09b0*/  LDG.E R17, desc[UR6][R16.64+0xc] ;  /* 0x00000c0610117981 */ /* 0x000f62000c1e1900 */
[----:B---3--:R-:W-:-:S03]  /*09c0*/  FFMA R19, R19, R9, R18 ;  /* 0x0000000913137223 */ /* 0x008fc60000000012 */
[----:B------:R0:W4:Y:S01]  /*09d0*/  LDG.E R9, desc[UR6][R28.64] ;  /* 0x000000061c097981 */ /* 0x000122000c1e1900 */
[----:B------:R-:W-:Y:S01]  /*09e0*/  IADD3 R18, P0, PT, R28, R7, RZ ;  /* 0x000000071c127210 */ /* 0x000fe20007f1e0ff */
[----:B------:R-:W-:-:S04]  /*09f0*/  IMAD.WIDE R20, R27, 0x4, R20 ;  /* 0x000000041b147825 */ /* 0x000fc800078e0214 */
[----:B--2---:R-:W-:Y:S01]  /*0a00*/  FFMA R25, R26, R25, R19 ;  /* 0x000000191a197223 */ /* 0x004fe20000000013 */
[----:B------:R-:W-:Y:S01]  /*0a10*/  IMAD.X R19, R29, 0x1, R8, P0 ;  /* 0x000000011d137824 */ /* 0x000fe200000e0608 */
[-C--:B------:R-:W-:Y:S01]  /*0a20*/  IADD3 R22, P0, PT, R20, R7.reuse, RZ ;  /* 0x0000000714167210 */ /* 0x080fe20007f1e0ff */
[----:B------:R-:W-:Y:S01]  /*0a30*/  VIADD R26, R6, 0x4 ;  /* 0x00000004061a7836 */ /* 0x000fe20000000000 */
[----:B------:R-:W2:Y:S02]  /*0a40*/  LDG.E R20, desc[UR6][R20.64] ;  /* 0x0000000614147981 */ /* 0x000ea4000c1e1900 */
[----:B------:R-:W-:Y:S01]  /*0a50*/  IADD3.X R23, PT, PT, R21, R8, RZ, P0, !PT ;  /* 0x0000000815177210 */ /* 0x000fe200007fe4ff */
[----:B------:R-:W-:Y:S01]  /*0a60*/  IMAD.WIDE R14, R26, 0x4, R14 ;  /* 0x000000041a0e7825 */ /* 0x000fe200078e020e */
[----:B------:R-:W5:Y:S01]  /*0a70*/  LDG.E R18, desc[UR6][R18.64] ;  /* 0x0000000612127981 */ /* 0x000f62000c1e1900 */
[----:B0-----:R-:W-:-:S03]  /*0a80*/  IADD3 R28, P0, PT, R22, R7, RZ ;  /* 0x00000007161c7210 */ /* 0x001fc60007f1e0ff */
[----:B------:R-:W3:Y:S02]  /*0a90*/  LDG.E R26, desc[UR6][R22.64] ;  /* 0x00000006161a7981 */ /* 0x000ee4000c1e1900 */
[----:B------:R-:W-:Y:S02]  /*0aa0*/  IMAD.X R29, R23, 0x1, R8, P0 ;  /* 0x00000001171d7824 */ /* 0x000fe400000e0608 */
[----:B------:R-:W2:Y:S04]  /*0ab0*/  LDG.E R21, desc[UR6][R14.64] ;  /* 0x000000060e157981 */ /* 0x000ea8000c1e1900 */
[----:B------:R-:W3:Y:S04]  /*0ac0*/  LDG.E R19, desc[UR6][R14.64+0x4] ;  /* 0x000004060e137981 */ /* 0x000ee8000c1e1900 */
[----:B------:R-:W3:Y:S04]  /*0ad0*/  LDG.E R16, desc[UR6][R14.64+0x8] ;  /* 0x000008060e107981 */ /* 0x000ee8000c1e1900 */
[----:B------:R-:W3:Y:S01]  /*0ae0*/  LDG.E R22, desc[UR6][R14.64+0xc] ;  /* 0x00000c060e167981 */ /* 0x000ee2000c1e1900 */
[----:B----4-:R-:W-:Y:S01]  /*0af0*/  FFMA R9, R24, R9, R25 ;  /* 0x0000000918097223 */ /* 0x010fe20000000019 */
[----:B------:R-:W-:-:S02]  /*0b00*/  IADD3 R24, P0, PT, R28, R7, RZ ;  /* 0x000000071c187210 */ /* 0x000fc40007f1e0ff */
[----:B------:R-:W4:Y:S03]  /*0b10*/  LDG.E R28, desc[UR6][R28.64] ;  /* 0x000000061c1c7981 */ /* 0x000f26000c1e1900 */
[----:B------:R-:W-:-:S05]  /*0b20*/  IMAD.X R25, R29, 0x1, R8, P0 ;  /* 0x000000011d197824 */ /* 0x000fca00000e0608 */
[----:B------:R-:W4:Y:S01]  /*0b30*/  LDG.E R24, desc[UR6][R24.64] ;  /* 0x0000000618187981 */ /* 0x000f22000c1e1900 */
[----:B-----5:R-:W-:-:S04]  /*0b40*/  FFMA R18, R17, R18, R9 ;  /* 0x0000001211127223 */ /* 0x020fc80000000009 */
[----:B--2---:R-:W-:-:S04]  /*0b50*/  FFMA R18, R21, R20, R18 ;  /* 0x0000001415127223 */ /* 0x004fc80000000012 */
[----:B---3--:R-:W-:Y:S01]  /*0b60*/  FFMA R19, R19, R26, R18 ;  /* 0x0000001a13137223 */ /* 0x008fe20000000012 */
[----:B------:R-:W-:Y:S01]  /*0b70*/  IADD3 R5, P1, PT, R5, -0x8, RZ ;  /* 0xfffffff805057810 */ /* 0x000fe20007f3e0ff */
[----:B------:R-:W-:Y:S01]  /*0b80*/  VIADD R6, R6, 0x8 ;  /* 0x0000000806067836 */ /* 0x000fe20000000000 */
[----:B------:R-:W-:Y:S02]  /*0b90*/  PLOP3.LUT P0, PT, PT, PT, PT, 0x8, 0x80 ;  /* 0x000000000080781c */ /* 0x000fe40003f0e170 */
[----:B------:R-:W-:Y:S02]  /*0ba0*/  IADD3.X R4, PT, PT, R4, -0x1, RZ, P1, !PT ;  /* 0xffffffff04047810 */ /* 0x000fe40000ffe4ff */
[----:B------:R-:W-:Y:S01]  /*0bb0*/  LEA R27, R10, R27, 0x2 ;  /* 0x0000001b0a1b7211 */ /* 0x000fe200078e10ff */
[----:B------:R-:W-:Y:S01]  /*0bc0*/  UIADD3 UR4, UPT, UPT, UR4, 0x8, URZ ;  /* 0x0000000804047890 */ /* 0x000fe2000fffe0ff */
[----:B----4-:R-:W-:-:S04]  /*0bd0*/  FFMA R19, R16, R28, R19 ;  /* 0x0000001c10137223 */ /* 0x010fc80000000013 */
[----:B------:R-:W-:-:S07]  /*0be0*/  FFMA R18, R22, R24, R19 ;  /* 0x0000001816127223 */ /* 0x000fce0000000013 */
.L_x_4:
[----:B------:R-:W-:-:S04]  /*0bf0*/  ISETP.NE.U32.AND P1, PT, R5, RZ, PT ;  /* 0x000000ff0500720c */ /* 0x000fc80003f25070 */
[----:B------:R-:W-:-:S13]  /*0c00*/  ISETP.NE.OR.EX P0, PT, R4, RZ, P0, P1 ;  /* 0x000000ff0400720c */ /* 0x000fda0000705710 */
[----:B------:R-:W-:Y:S05]  /*0c10*/  @!P0 BRA `(.L_x_0) ;  /* 0x0000000000788947 */ /* 0x000fea0003800000 */
.L_x_1:
[----:B------:R-:W2:Y:S08]  /*0c20*/  LDC.64 R20, c[0x0][0x380] ;  /* 0x0000e000ff147b82 */ /* 0x000eb00000000a00 */
[----:B------:R-:W3:Y:S01]  /*0c30*/  LDC.64 R22, c[0x0][0x388] ;  /* 0x0000e200ff167b82 */ /* 0x000ee20000000a00 */
[----:B--2---:R-:W-:-:S03]  /*0c40*/  IMAD.WIDE R20, R27, 0x4, R20 ;  /* 0x000000041b147825 */ /* 0x004fc600078e0214 */
[----:B------:R-:W-:-:S03]  /*0c50*/  IADD3 R14, P0, PT, R20, R7, RZ ;  /* 0x00000007140e7210 */ /* 0x000fc60007f1e0ff */
[----:B0-----:R-:W2:Y:S01]  /*0c60*/  LDG.E R20, desc[UR6][R20.64] ;  /* 0x0000000614147981 */ /* 0x001ea2000c1e1900 */
[----:B---3--:R-:W-:Y:S01]  /*0c70*/  IMAD.WIDE R22, R6, 0x4, R22 ;  /* 0x0000000406167825 */ /* 0x008fe200078e0216 */
[-C--:B------:R-:W-:Y:S02]  /*0c80*/  IADD3.X R15, PT, PT, R21, R8.reuse, RZ, P0, !PT ;  /* 0x00000008150f7210 */ /* 0x080fe400007fe4ff */
[-C--:B------:R-:W-:Y:S02]  /*0c90*/  IADD3 R16, P0, PT, R14, R7.reuse, RZ ;  /* 0x000000070e107210 */ /* 0x080fe40007f1e0ff */
[----:B------:R-:W2:Y:S03]  /*0ca0*/  LDG.E R19, desc[UR6][R22.64] ;  /* 0x0000000616137981 */ /* 0x000ea6000c1e1900 */
[----:B------:R-:W-:Y:S01]  /*0cb0*/  IMAD.X R17, R15, 0x1, R8, P0 ;  /* 0x000000010f117824 */ /* 0x000fe200000e0608 */
[----:B------:R-:W-:Y:S01]  /*0cc0*/  IADD3 R24, P0, PT, R16, R7, RZ ;  /* 0x0000000710187210 */ /* 0x000fe20007f1e0ff */
[----:B------:R-:W3:Y:S04]  /*0cd0*/  LDG.E R14, desc[UR6][R14.64] ;  /* 0x000000060e0e7981 */ /* 0x000ee8000c1e1900 */
[----:B------:R-:W3:Y:S01]  /*0ce0*/  LDG.E R26, desc[UR6][R22.64+0x4] ;  /* 0x00000406161a7981 */ /* 0x000ee2000c1e1900 */
[----:B------:R-:W-:-:S03]  /*0cf0*/  IADD3.X R25, PT, PT, R17, R8, RZ, P0, !PT ;  /* 0x0000000811197210 */ /* 0x000fc600007fe4ff */
[----:B------:R-:W4:Y:S04]  /*0d00*/  LDG.E R9, desc[UR6][R16.64] ;  /* 0x0000000610097981 */ /* 0x000f28000c1e1900 */
[----:B------:R-:W4:Y:S04]  /*0d10*/  LDG.E R29, desc[UR6][R22.64+0x8] ;  /* 0x00000806161d7981 */ /* 0x000f28000c1e1900 */
[----:B------:R-:W5:Y:S04]  /*0d20*/  LDG.E R28, desc[UR6][R22.64+0xc] ;  /* 0x00000c06161c7981 */ /* 0x000f68000c1e1900 */
[----:B------:R-:W5:Y:S01]  /*0d30*/  LDG.E R24, desc[UR6][R24.64] ;  /* 0x0000000618187981 */ /* 0x000f62000c1e1900 */
[----:B------:R-:W-:-:S04]  /*0d40*/  IADD3 R5, P0, PT, R5, -0x4, RZ ;  /* 0xfffffffc05057810 */ /* 0x000fc80007f1e0ff */
[----:B-1----:R-:W-:Y:S02]  /*0d50*/  IADD3.X R4, PT, PT, R4, -0x1, RZ, P0, !PT ;  /* 0xffffffff04047810 */ /* 0x002fe400007fe4ff */
[----:B------:R-:W-:-:S04]  /*0d60*/  ISETP.NE.U32.AND P0, PT, R5, RZ, PT ;  /* 0x000000ff0500720c */ /* 0x000fc80003f05070 */
[----:B------:R-:W-:Y:S01]  /*0d70*/  ISETP.NE.AND.EX P0, PT, R4, RZ, PT, P0 ;  /* 0x000000ff0400720c */ /* 0x000fe20003f05300 */
[----:B------:R-:W-:Y:S01]  /*0d80*/  UIADD3 UR4, UPT, UPT, UR4, 0x4, URZ ;  /* 0x0000000404047890 */ /* 0x000fe2000fffe0ff */
[----:B------:R-:W-:Y:S01]  /*0d90*/  VIADD R6, R6, 0x4 ;  /* 0x0000000406067836 */ /* 0x000fe20000000000 */
[----:B------:R-:W-:Y:S01]  /*0da0*/  LEA R27, R10, R27, 0x2 ;  /* 0x0000001b0a1b7211 */ /* 0x000fe200078e10ff */
[----:B--2---:R-:W-:-:S04]  /*0db0*/  FFMA R19, R19, R20, R18 ;  /* 0x0000001413137223 */ /* 0x004fc80000000012 */
[----:B---3--:R-:W-:-:S04]  /*0dc0*/  FFMA R26, R26, R14, R19 ;  /* 0x0000000e1a1a7223 */ /* 0x008fc80000000013 */
[----:B----4-:R-:W-:-:S04]  /*0dd0*/  FFMA R9, R29, R9, R26 ;  /* 0x000000091d097223 */ /* 0x010fc8000000001a */
[----:B-----5:R-:W-:Y:S01]  /*0de0*/  FFMA R18, R28, R24, R9 ;  /* 0x000000181c127223 */ /* 0x020fe20000000009 */
[----:B------:R-:W-:Y:S06]  /*0df0*/  @P0 BRA `(.L_x_1) ;  /* 0xfffffffc00880947 */ /* 0x000fec000383ffff */
.L_x_0:
[----:B------:R-:W-:-:S04]  /*0e00*/  ISETP.NE.U32.AND P0, PT, R0, RZ, PT ;  /* 0x000000ff0000720c */ /* 0x000fc80003f05070 */
[----:B------:R-:W-:-:S13]  /*0e10*/  ISETP.NE.AND.EX P0, PT, R2, RZ, PT, P0 ;  /* 0x000000ff0200720c */ /* 0x000fda0003f05300 */
[----:B------:R-:W-:Y:S05]  /*0e20*/  @!P0 BRA `(.L_x_5) ;  /* 0x0000000000408947 */ /* 0x000fea0003800000 */
[----:B------:R-:W1:Y:S01]  /*0e30*/  LDC.64 R14, c[0x0][0x380] ;  /* 0x0000e000ff0e7b82 */ /* 0x000e620000000a00 */
[----:B------:R-:W-:Y:S02]  /*0e40*/  IMAD R17, R12, R10, UR4 ;  /* 0x000000040c117e24 */ /* 0x000fe4000f8e020a */
[----:B------:R-:W-:-:S05]  /*0e50*/  IMAD R19, R10, UR4, R3 ;  /* 0x000000040a137c24 */ /* 0x000fca000f8e0203 */
[----:B------:R-:W2:Y:S02]  /*0e60*/  LDC.64 R8, c[0x0][0x388] ;  /* 0x0000e200ff087b82 */ /* 0x000ea40000000a00 */
.L_x_6:
[----:B--2---:R-:W-:-:S04]  /*0e70*/  IMAD.WIDE R4, R17, 0x4, R8 ;  /* 0x0000000411047825 */ /* 0x004fc800078e0208 */
[----:B-1----:R-:W-:Y:S02]  /*0e80*/  IMAD.WIDE R6, R19, 0x4, R14 ;  /* 0x0000000413067825 */ /* 0x002fe400078e020e */
[----:B0-----:R-:W2:Y:S04]  /*0e90*/  LDG.E R5, desc[UR6][R4.64] ;  /* 0x0000000604057981 */ /* 0x001ea8000c1e1900 */
[----:B------:R-:W2:Y:S01]  /*0ea0*/  LDG.E R6, desc[UR6][R6.64] ;  /* 0x0000000606067981 */ /* 0x000ea2000c1e1900 */
[----:B------:R-:W-:Y:S01]  /*0eb0*/  IADD3 R0, P0, PT, R0, -0x1, RZ ;  /* 0xffffffff00007810 */ /* 0x000fe20007f1e0ff */
[----:B------:R-:W-:Y:S01]  /*0ec0*/  VIADD R17, R17, 0x1 ;  /* 0x0000000111117836 */ /* 0x000fe20000000000 */
[----:B------:R-:W-:Y:S02]  /*0ed0*/  IADD3 R19, PT, PT, R19, R10, RZ ;  /* 0x0000000a13137210 */ /* 0x000fe40007ffe0ff */
[----:B------:R-:W-:-:S02]  /*0ee0*/  IADD3.X R2, PT, PT, R2, -0x1, RZ, P0, !PT ;  /* 0xffffffff02027810 */ /* 0x000fc400007fe4ff */
[----:B------:R-:W-:-:S04]  /*0ef0*/  ISETP.NE.U32.AND P0, PT, R0, RZ, PT ;  /* 0x000000ff0000720c */ /* 0x000fc80003f05070 */
[----:B------:R-:W-:Y:S01]  /*0f00*/  ISETP.NE.AND.EX P0, PT, R2, RZ, PT, P0 ;  /* 0x000000ff0200720c */ /* 0x000fe20003f05300 */
[----:B--2---:R-:W-:-:S12]  /*0f10*/  FFMA R18, R5, R6, R18 ;  /* 0x0000000605127223 */ /* 0x004fd80000000012 */
[----:B------:R-:W-:Y:S05]  /*0f20*/  @P0 BRA `(.L_x_6) ;  /* 0xfffffffc00d00947 */ /* 0x000fea000383ffff */
.L_x_5:
[----:B------:R-:W1:Y:S01]  /*0f30*/  LDCU.64 UR4, c[0x0][0x390] ;  /* 0x00007200ff0477ac */ /* 0x000e620008000a00 */
[C---:B------:R-:W-:Y:S01]  /*0f40*/  IMAD.WIDE.U32 R12, R3.reuse, R10, R12 ;  /* 0x0000000a030c7225 */ /* 0x040fe200078e000c */
[----:B------:R-:W0:Y:S03]  /*0f50*/  LDC.64 R4, c[0x0][0x398] ;  /* 0x0000e600ff047b82 */ /* 0x000e260000000a00 */
[----:B------:R-:W-:Y:S02]  /*0f60*/  IMAD R3, R3, R11, R13 ;  /* 0x0000000b03037224 */ /* 0x000fe400078e020d */
[----:B------:R-:W-:-:S03]  /*0f70*/  IMAD.SHL.U32 R0, R12, 0x4, RZ ;  /* 0x000000040c007824 */ /* 0x000fc600078e00ff */
[----:B------:R-:W-:Y:S02]  /*0f80*/  SHF.L.U64.HI R12, R12, 0x2, R3 ;  /* 0x000000020c0c7819 */ /* 0x000fe40000010203 */
[----:B-1----:R-:W-:-:S04]  /*0f90*/  IADD3 R2, P0, PT, R0, UR4, RZ ;  /* 0x0000000400027c10 */ /* 0x002fc8000ff1e0ff */
[----:B------:R-:W-:Y:S01]  /*0fa0*/  IADD3.X R3, PT, PT, R12, UR5, RZ, P0, !PT ;  /* 0x000000050c037c10 */ /* 0x000fe200087fe4ff */
[----:B0-----:R-:W2:Y:S05]  /*0fb0*/  LDG.E R5, desc[UR6][R4.64] ;  /* 0x0000000604057981 */ /* 0x001eaa000c1e1900 */
[----:B------:R-:W3:Y:S02]  /*0fc0*/  LDG.E R3, desc[UR6][R2.64] ;  /* 0x0000000602037981 */ /* 0x000ee4000c1e1900 */
[----:B---3--:R-:W-:-:S05]  /*0fd0*/  FADD R18, -R3, R18 ;  /* 0x0000001203127221 */ /* 0x008fca0000000100 */
[----:B--2---:R-:W-:-:S13]  /*0fe0*/  FSETP.GT.AND P0, PT, |R18|, R5, PT ;  /* 0x000000051200720b */ /* 0x004fda0003f04200 */
[----:B------:R-:W-:Y:S05]  /*0ff0*/  @!P0 EXIT ;  /* 0x000000000000894d */ /* 0x000fea0003800000 */
[----:B------:R-:W0:Y:S01]  /*1000*/  LDCU.64 UR4, c[0x0][0x3a0] ;  /* 0x00007400ff0477ac */ /* 0x000e220008000a00 */
[----:B------:R-:W-:Y:S01]  /*1010*/  HFMA2 R5, -RZ, RZ, 0, 5.9604644775390625e-08 ;  /* 0x00000001ff057431 */ /* 0x000fe200000001ff */
[----:B0-----:R-:W-:-:S04]  /*1020*/  IADD3 R2, P0, PT, R0, UR4, RZ ;  /* 0x0000000400027c10 */ /* 0x001fc8000ff1e0ff */
[----:B------:R-:W-:-:S05]  /*1030*/  IADD3.X R3, PT, PT, R12, UR5, RZ, P0, !PT ;  /* 0x000000050c037c10 */ /* 0x000fca00087fe4ff */
[----:B------:R-:W-:Y:S01]  /*1040*/  STG.E desc[UR6][R2.64], R5 ;  /* 0x0000000502007986 */ /* 0x000fe2000c101906 */
[----:B------:R-:W-:Y:S05]  /*1050*/  EXIT ;  /* 0x000000000000794d */ /* 0x000fea0003800000 */
.L_x_7:
[----:B------:R-:W-:-:S00]  /*1060*/  BRA `(.L_x_7) ;  /* 0xfffffffc00fc7947 */ /* 0x000fc0000383ffff */
[----:B------:R-:W-:-:S00]  /*1070*/  NOP ;  /* 0x0000000000007918 */ /* 0x000fc00000000000 */
        /* <DEDUP_REMOVED lines=8> */
.L_x_8:


//--------------------- .nv.shared.reserved.0     --------------------------
	.section	.nv.shared.reserved.0,"aw",@nobits
	.weak		__nv_reservedSMEM_offset_0_alias
	.size		__nv_reservedSMEM_offset_0_alias, 0, 64
	.other		__nv_reservedSMEM_offset_0_alias,@"STO_CUDA_RESERVED_SHARED STV_DEFAULT"
__nv_reservedSMEM_offset_0_alias:
	.zero		0
	.zero		64


//--------------------- .nv.constant0._Z26check_matrix_multiply_1t1ePfS_S_S_Pim --------------------------
	.section	.nv.constant0._Z26check_matrix_multiply_1t1ePfS_S_S_Pim,"a",@progbits
	.sectionflags	@""
	.align	4
.nv.constant0._Z26check_matrix_multiply_1t1ePfS_S_S_Pim:
	.zero		944


//--------------------- SYMBOLS --------------------------

	.type		.nv.reservedSmem.offset0,@object
	.size		.nv.reservedSmem.offset0,0x4
